//
// Generated by NVIDIA NVVM Compiler
//
// Compiler Build ID: CL-36424714
// Cuda compilation tools, release 13.0, V13.0.88
// Based on NVVM 20.0.0
//

.version 9.0
.target sm_100
.address_size 64

	// .globl	_Z26matrixMultiplicationKernelPiS_S_

.visible .entry _Z26matrixMultiplicationKernelPiS_S_(
	.param .u64 .ptr .align 1 _Z26matrixMultiplicationKernelPiS_S__param_0,
	.param .u64 .ptr .align 1 _Z26matrixMultiplicationKernelPiS_S__param_1,
	.param .u64 .ptr .align 1 _Z26matrixMultiplicationKernelPiS_S__param_2
)
{
	.reg .pred 	%p<4>;
	.reg .b32 	%r<61>;
	.reg .b32 	%f<35>;
	.reg .b64 	%rd<13>;

	ld.param.u64 	%rd1, [_Z26matrixMultiplicationKernelPiS_S__param_0];
	ld.param.u64 	%rd2, [_Z26matrixMultiplicationKernelPiS_S__param_1];
	ld.param.u64 	%rd3, [_Z26matrixMultiplicationKernelPiS_S__param_2];
	mov.u32 	%r3, %ctaid.y;
	mov.u32 	%r4, %ntid.y;
	mov.u32 	%r5, %tid.y;
	mad.lo.s32 	%r1, %r3, %r4, %r5;
	mov.u32 	%r6, %ctaid.x;
	mov.u32 	%r7, %ntid.x;
	mov.u32 	%r8, %tid.x;
	mad.lo.s32 	%r2, %r6, %r7, %r8;
	setp.gt.u32 	%p1, %r1, 15;
	setp.gt.s32 	%p2, %r2, 15;
	mov.f32 	%f34, 0f00000000;
	or.pred  	%p3, %p1, %p2;
	@%p3 bra 	$L__BB0_2;
	cvta.to.global.u64 	%rd4, %rd1;
	cvta.to.global.u64 	%rd5, %rd2;
	shl.b32 	%r9, %r1, 4;
	mul.wide.u32 	%rd6, %r9, 4;
	add.s64 	%rd7, %rd4, %rd6;
	ld.global.u32 	%r10, [%rd7];
	mul.wide.s32 	%rd8, %r2, 4;
	add.s64 	%rd9, %rd5, %rd8;
	ld.global.u32 	%r11, [%rd9];
	mul.lo.s32 	%r12, %r11, %r10;
	cvt.rn.f32.s32 	%f4, %r12;
	ld.global.u32 	%r13, [%rd7+4];
	ld.global.u32 	%r14, [%rd9+64];
	mul.lo.s32 	%r15, %r14, %r13;
	cvt.rn.f32.s32 	%f5, %r15;
	add.f32 	%f6, %f4, %f5;
	ld.global.u32 	%r16, [%rd7+8];
	ld.global.u32 	%r17, [%rd9+128];
	mul.lo.s32 	%r18, %r17, %r16;
	cvt.rn.f32.s32 	%f7, %r18;
	add.f32 	%f8, %f6, %f7;
	ld.global.u32 	%r19, [%rd7+12];
	ld.global.u32 	%r20, [%rd9+192];
	mul.lo.s32 	%r21, %r20, %r19;
	cvt.rn.f32.s32 	%f9, %r21;
	add.f32 	%f10, %f8, %f9;
	ld.global.u32 	%r22, [%rd7+16];
	ld.global.u32 	%r23, [%rd9+256];
	mul.lo.s32 	%r24, %r23, %r22;
	cvt.rn.f32.s32 	%f11, %r24;
	add.f32 	%f12, %f10, %f11;
	ld.global.u32 	%r25, [%rd7+20];
	ld.global.u32 	%r26, [%rd9+320];
	mul.lo.s32 	%r27, %r26, %r25;
	cvt.rn.f32.s32 	%f13, %r27;
	add.f32 	%f14, %f12, %f13;
	ld.global.u32 	%r28, [%rd7+24];
	ld.global.u32 	%r29, [%rd9+384];
	mul.lo.s32 	%r30, %r29, %r28;
	cvt.rn.f32.s32 	%f15, %r30;
	add.f32 	%f16, %f14, %f15;
	ld.global.u32 	%r31, [%rd7+28];
	ld.global.u32 	%r32, [%rd9+448];
	mul.lo.s32 	%r33, %r32, %r31;
	cvt.rn.f32.s32 	%f17, %r33;
	add.f32 	%f18, %f16, %f17;
	ld.global.u32 	%r34, [%rd7+32];
	ld.global.u32 	%r35, [%rd9+512];
	mul.lo.s32 	%r36, %r35, %r34;
	cvt.rn.f32.s32 	%f19, %r36;
	add.f32 	%f20, %f18, %f19;
	ld.global.u32 	%r37, [%rd7+36];
	ld.global.u32 	%r38, [%rd9+576];
	mul.lo.s32 	%r39, %r38, %r37;
	cvt.rn.f32.s32 	%f21, %r39;
	add.f32 	%f22, %f20, %f21;
	ld.global.u32 	%r40, [%rd7+40];
	ld.global.u32 	%r41, [%rd9+640];
	mul.lo.s32 	%r42, %r41, %r40;
	cvt.rn.f32.s32 	%f23, %r42;
	add.f32 	%f24, %f22, %f23;
	ld.global.u32 	%r43, [%rd7+44];
	ld.global.u32 	%r44, [%rd9+704];
	mul.lo.s32 	%r45, %r44, %r43;
	cvt.rn.f32.s32 	%f25, %r45;
	add.f32 	%f26, %f24, %f25;
	ld.global.u32 	%r46, [%rd7+48];
	ld.global.u32 	%r47, [%rd9+768];
	mul.lo.s32 	%r48, %r47, %r46;
	cvt.rn.f32.s32 	%f27, %r48;
	add.f32 	%f28, %f26, %f27;
	ld.global.u32 	%r49, [%rd7+52];
	ld.global.u32 	%r50, [%rd9+832];
	mul.lo.s32 	%r51, %r50, %r49;
	cvt.rn.f32.s32 	%f29, %r51;
	add.f32 	%f30, %f28, %f29;
	ld.global.u32 	%r52, [%rd7+56];
	ld.global.u32 	%r53, [%rd9+896];
	mul.lo.s32 	%r54, %r53, %r52;
	cvt.rn.f32.s32 	%f31, %r54;
	add.f32 	%f32, %f30, %f31;
	ld.global.u32 	%r55, [%rd7+60];
	ld.global.u32 	%r56, [%rd9+960];
	mul.lo.s32 	%r57, %r56, %r55;
	cvt.rn.f32.s32 	%f33, %r57;
	add.f32 	%f34, %f32, %f33;
$L__BB0_2:
	cvta.to.global.u64 	%rd10, %rd3;
	cvt.rzi.s32.f32 	%r58, %f34;
	shl.b32 	%r59, %r1, 4;
	add.s32 	%r60, %r59, %r2;
	mul.wide.s32 	%rd11, %r60, 4;
	add.s64 	%rd12, %rd10, %rd11;
	st.global.u32 	[%rd12], %r58;
	ret;

}


// ===== COMPILED SASS (sm_100) =====

	.target	sm_100

	.elftype	@"ET_EXEC"


//--------------------- .note.nv.tkinfo           --------------------------
	.section	.note.nv.tkinfo,"",@"SHT_NOTE"
	.sectionflags	@"SHF_NOTE_NV_TKINFO"
	.tkinfo
        /*0018*/ 	.word	0x00000002
        /*0030*/ 	.string	""
        /*0030*/ 	.string	"ptxas"
        /*0030*/ 	.string	"Cuda compilation tools, release 13.0, V13.0.88"
        /*0030*/ 	.string	"Build cuda_13.0.r13.0/compiler.36424714_0"
        /*0030*/ 	.string	"-arch sm_100 -m 64 "



//--------------------- .note.nv.cuinfo           --------------------------
	.section	.note.nv.cuinfo,"",@"SHT_NOTE"
	.sectionflags	@"SHF_NOTE_NV_CUINFO"
        /*0018*/ 	.short	0x0002
        /*001a*/ 	.short	0x0064
        /*001c*/ 	.short	0x0082
	.zero		2


//--------------------- .nv.info                  --------------------------
	.section	.nv.info,"",@"SHT_CUDA_INFO"
	.align	4


	//----- nvinfo : EIATTR_REGCOUNT
	.align		4
        /*0000*/ 	.byte	0x04, 0x2f
        /*0002*/ 	.short	(.L_1 - .L_0)
	.align		4
.L_0:
        /*0004*/ 	.word	index@(_Z26matrixMultiplicationKernelPiS_S_)
        /*0008*/ 	.word	0x00000020


	//----- nvinfo : EIATTR_FRAME_SIZE
	.align		4
.L_1:
        /*000c*/ 	.byte	0x04, 0x11
        /*000e*/ 	.short	(.L_3 - .L_2)
	.align		4
.L_2:
        /*0010*/ 	.word	index@(_Z26matrixMultiplicationKernelPiS_S_)
        /*0014*/ 	.word	0x00000000


	//----- nvinfo : EIATTR_MIN_STACK_SIZE
	.align		4
.L_3:
        /*0018*/ 	.byte	0x04, 0x12
        /*001a*/ 	.short	(.L_5 - .L_4)
	.align		4
.L_4:
        /*001c*/ 	.word	index@(_Z26matrixMultiplicationKernelPiS_S_)
        /*0020*/ 	.word	0x00000000
.L_5:


//--------------------- .nv.compat                --------------------------
	.section	.nv.compat,"",@"SHT_CUDA_COMPAT_INFO"
	.align	4
        /*0000*/ 	.byte	0x02, 0x09, 0x00, 0x00, 0x02, 0x02, 0x01, 0x00, 0x02, 0x05, 0x05, 0x00, 0x03, 0x07, 0x01, 0x01
        /*0010*/ 	.byte	0x02, 0x03, 0x00, 0x00, 0x02, 0x06, 0x01, 0x00, 0x04, 0x0b, 0x08, 0x00, 0x09, 0x00, 0x00, 0x00
        /*0020*/ 	.byte	0x00, 0x00, 0x00, 0x00


//--------------------- .nv.info._Z26matrixMultiplicationKernelPiS_S_ --------------------------
	.section	.nv.info._Z26matrixMultiplicationKernelPiS_S_,"",@"SHT_CUDA_INFO"
	.sectionflags	@""
	.align	4


	//----- nvinfo : EIATTR_CUDA_API_VERSION
	.align		4
        /*0000*/ 	.byte	0x04, 0x37
        /*0002*/ 	.short	(.L_7 - .L_6)
.L_6:
        /*0004*/ 	.word	0x00000082


	//----- nvinfo : EIATTR_KPARAM_INFO
	.align		4
.L_7:
        /*0008*/ 	.byte	0x04, 0x17
        /*000a*/ 	.short	(.L_9 - .L_8)
.L_8:
        /*000c*/ 	.word	0x00000000
        /*0010*/ 	.short	0x0002
        /*0012*/ 	.short	0x0010
        /*0014*/ 	.byte	0x00, 0xf5, 0x21, 0x00


	//----- nvinfo : EIATTR_KPARAM_INFO
	.align		4
.L_9:
        /*0018*/ 	.byte	0x04, 0x17
        /*001a*/ 	.short	(.L_11 - .L_10)
.L_10:
        /*001c*/ 	.word	0x00000000
        /*0020*/ 	.short	0x0001
        /*0022*/ 	.short	0x0008
        /*0024*/ 	.byte	0x00, 0xf5, 0x21, 0x00


	//----- nvinfo : EIATTR_KPARAM_INFO
	.align		4
.L_11:
        /*0028*/ 	.byte	0x04, 0x17
        /*002a*/ 	.short	(.L_13 - .L_12)
.L_12:
        /*002c*/ 	.word	0x00000000
        /*0030*/ 	.short	0x0000
        /*0032*/ 	.short	0x0000
        /*0034*/ 	.byte	0x00, 0xf5, 0x21, 0x00


	//----- nvinfo : EIATTR_SPARSE_MMA_MASK
	.align		4
.L_13:
        /*0038*/ 	.byte	0x03, 0x50
        /*003a*/ 	.short	0x0000


	//----- nvinfo : EIATTR_MAXREG_COUNT
	.align		4
        /*003c*/ 	.byte	0x03, 0x1b
        /*003e*/ 	.short	0x00ff


	//----- nvinfo : EIATTR_MERCURY_ISA_VERSION
	.align		4
        /*0040*/ 	.byte	0x03, 0x5f
        /*0042*/ 	.short	0x0101


	//----- nvinfo : EIATTR_VRC_CTA_INIT_COUNT
	.align		4
        /*0044*/ 	.byte	0x02, 0x4a
	.zero		1
	.zero		1


	//----- nvinfo : EIATTR_EXIT_INSTR_OFFSETS
	.align		4
        /*0048*/ 	.byte	0x04, 0x1c
        /*004a*/ 	.short	(.L_15 - .L_14)


	//   ....[0]....
.L_14:
        /*004c*/ 	.word	0x00000690


	//----- nvinfo : EIATTR_CRS_STACK_SIZE
	.align		4
.L_15:
        /*0050*/ 	.byte	0x04, 0x1e
        /*0052*/ 	.short	(.L_17 - .L_16)
.L_16:
        /*0054*/ 	.word	0x00000000


	//----- nvinfo : EIATTR_CBANK_PARAM_SIZE
	.align		4
.L_17:
        /*0058*/ 	.byte	0x03, 0x19
        /*005a*/ 	.short	0x0018


	//----- nvinfo : EIATTR_PARAM_CBANK
	.align		4
        /*005c*/ 	.byte	0x04, 0x0a
        /*005e*/ 	.short	(.L_19 - .L_18)
	.align		4
.L_18:
        /*0060*/ 	.word	index@(.nv.constant0._Z26matrixMultiplicationKernelPiS_S_)
        /*0064*/ 	.short	0x0380
        /*0066*/ 	.short	0x0018


	//----- nvinfo : EIATTR_SW_WAR
	.align		4
.L_19:
        /*0068*/ 	.byte	0x04, 0x36
        /*006a*/ 	.short	(.L_21 - .L_20)
.L_20:
        /*006c*/ 	.word	0x00000008
.L_21:


//--------------------- .nv.callgraph             --------------------------
	.section	.nv.callgraph,"",@"SHT_CUDA_CALLGRAPH"
	.align	4
	.sectionentsize	8
	.align		4
        /*0000*/ 	.word	0x00000000
	.align		4
        /*0004*/ 	.word	0xffffffff
	.align		4
        /*0008*/ 	.word	0x00000000
	.align		4
        /*000c*/ 	.word	0xfffffffe
	.align		4
        /*0010*/ 	.word	0x00000000
	.align		4
        /*0014*/ 	.word	0xfffffffd
	.align		4
        /*0018*/ 	.word	0x00000000
	.align		4
        /*001c*/ 	.word	0xfffffffc


//--------------------- .text._Z26matrixMultiplicationKernelPiS_S_ --------------------------
	.section	.text._Z26matrixMultiplicationKernelPiS_S_,"ax",@progbits
	.align	128
        .global         _Z26matrixMultiplicationKernelPiS_S_
        .type           _Z26matrixMultiplicationKernelPiS_S_,@function
        .size           _Z26matrixMultiplicationKernelPiS_S_,(.L_x_3 - _Z26matrixMultiplicationKernelPiS_S_)
        .other          _Z26matrixMultiplicationKernelPiS_S_,@"STO_CUDA_ENTRY STV_DEFAULT"
_Z26matrixMultiplicationKernelPiS_S_:
.text._Z26matrixMultiplicationKernelPiS_S_:
[----:B------:R-:W-:Y:S01]  /*0000*/  LDC R1, c[0x0][0x37c] ;  /* 0x0000df00ff017b82 */ /* 0x000fe20000000800 */
[----:B------:R-:W0:Y:S07]  /*0010*/  S2R R5, SR_TID.X ;  /* 0x0000000000057919 */ /* 0x000e2e0000002100 */
[----:B------:R-:W1:Y:S01]  /*0020*/  LDC R9, c[0x0][0x364] ;  /* 0x0000d900ff097b82 */ /* 0x000e620000000800 */
[----:B------:R-:W-:Y:S01]  /*0030*/  BSSY.RECONVERGENT B0, `(.L_x_0) ;  /* 0x0000061000007945 */ /* 0x000fe20003800200 */
[----:B------:R-:W1:Y:S06]  /*0040*/  S2R R4, SR_TID.Y ;  /* 0x0000000000047919 */ /* 0x000e6c0000002200 */
[----:B------:R-:W0:Y:S08]  /*0050*/  S2UR UR5, SR_CTAID.X ;  /* 0x00000000000579c3 */ /* 0x000e300000002500 */
[----:B------:R-:W0:Y:S08]  /*0060*/  LDC R0, c[0x0][0x360] ;  /* 0x0000d800ff007b82 */ /* 0x000e300000000800 */
[----:B------:R-:W1:Y:S08]  /*0070*/  S2UR UR4, SR_CTAID.Y ;  /* 0x00000000000479c3 */ /* 0x000e700000002600 */
[----:B------:R-:W2:Y:S01]  /*0080*/  LDC.64 R2, c[0x0][0x390] ;  /* 0x0000e400ff027b82 */ /* 0x000ea20000000a00 */
[----:B0-----:R-:W-:-:S05]  /*0090*/  IMAD R0, R0, UR5, R5 ;  /* 0x0000000500007c24 */ /* 0x001fca000f8e0205 */
[----:B------:R-:W-:Y:S01]  /*00a0*/  ISETP.GT.AND P0, PT, R0, 0xf, PT ;  /* 0x0000000f0000780c */ /* 0x000fe20003f04270 */
[----:B-1----:R-:W-:Y:S01]  /*00b0*/  IMAD R9, R9, UR4, R4 ;  /* 0x0000000409097c24 */ /* 0x002fe2000f8e0204 */
[----:B------:R-:W0:Y:S01]  /*00c0*/  LDCU.64 UR4, c[0x0][0x358] ;  /* 0x00006b00ff0477ac */ /* 0x000e220008000a00 */
[----:B------:R-:W-:-:S03]  /*00d0*/  HFMA2 R4, -RZ, RZ, 0, 0 ;  /* 0x00000000ff047431 */ /* 0x000fc600000001ff */
[----:B------:R-:W-:-:S13]  /*00e0*/  ISETP.GT.U32.OR P0, PT, R9, 0xf, P0 ;  /* 0x0000000f0900780c */ /* 0x000fda0000704470 */
[----:B--2---:R-:W-:Y:S05]  /*00f0*/  @P0 BRA `(.L_x_1) ;  /* 0x0000000400500947 */ /* 0x004fea0003800000 */
[----:B------:R-:W1:Y:S01]  /*0100*/  LDC.64 R6, c[0x0][0x380] ;  /* 0x0000e000ff067b82 */ /* 0x000e620000000a00 */
[----:B------:R-:W-:-:S07]  /*0110*/  SHF.L.U32 R11, R9, 0x4, RZ ;  /* 0x00000004090b7819 */ /* 0x000fce00000006ff */
[----:B------:R-:W2:Y:S01]  /*0120*/  LDC.64 R4, c[0x0][0x388] ;  /* 0x0000e200ff047b82 */ /* 0x000ea20000000a00 */
[----:B-1----:R-:W-:-:S05]  /*0130*/  IMAD.WIDE.U32 R6, R11, 0x4, R6 ;  /* 0x000000040b067825 */ /* 0x002fca00078e0006 */
[----:B0-----:R-:W3:Y:S01]  /*0140*/  LDG.E R18, desc[UR4][R6.64+0x4] ;  /* 0x0000040406127981 */ /* 0x001ee2000c1e1900 */
[----:B--2---:R-:W-:-:S03]  /*0150*/  IMAD.WIDE R4, R0, 0x4, R4 ;  /* 0x0000000400047825 */ /* 0x004fc600078e0204 */
[----:B------:R-:W2:Y:S04]  /*0160*/  LDG.E R16, desc[UR4][R6.64] ;  /* 0x0000000406107981 */ /* 0x000ea8000c1e1900 */
[----:B------:R-:W3:Y:S04]  /*0170*/  LDG.E R21, desc[UR4][R4.64+0x40] ;  /* 0x0000400404157981 */ /* 0x000ee8000c1e1900 */
[----:B------:R-:W2:Y:S04]  /*0180*/  LDG.E R19, desc[UR4][R4.64] ;  /* 0x0000000404137981 */ /* 0x000ea8000c1e1900 */
[----:B------:R-:W4:Y:S04]  /*0190*/  LDG.E R13, desc[UR4][R6.64+0xc] ;  /* 0x00000c04060d7981 */ /* 0x000f28000c1e1900 */
[----:B------:R-:W4:Y:S04]  /*01a0*/  LDG.E R10, desc[UR4][R4.64+0xc0] ;  /* 0x0000c004040a7981 */ /* 0x000f28000c1e1900 */
[----:B------:R-:W5:Y:S04]  /*01b0*/  LDG.E R20, desc[UR4][R6.64+0x8] ;  /* 0x0000080406147981 */ /* 0x000f68000c1e1900 */
        /* <DEDUP_REMOVED lines=11> */
[----:B------:R-:W5:Y:S01]  /*0270*/  LDG.E R28, desc[UR4][R6.64+0x38] ;  /* 0x00003804061c7981 */ /* 0x000f62000c1e1900 */
[----:B---3--:R-:W-:-:S03]  /*0280*/  IMAD R18, R18, R21, RZ ;  /* 0x0000001512127224 */ /* 0x008fc600078e02ff */
[----:B------:R-:W3:Y:S01]  /*0290*/  LDG.E R21, desc[UR4][R6.64+0x28] ;  /* 0x0000280406157981 */ /* 0x000ee2000c1e1900 */
[----:B--2---:R-:W-:Y:S01]  /*02a0*/  IMAD R16, R16, R19, RZ ;  /* 0x0000001310107224 */ /* 0x004fe200078e02ff */
[----:B------:R-:W-:-:S04]  /*02b0*/  I2FP.F32.S32 R19, R18 ;  /* 0x0000001200137245 */ /* 0x000fc80000201400 */
[----:B------:R-:W-:Y:S01]  /*02c0*/  I2FP.F32.S32 R16, R16 ;  /* 0x0000001000107245 */ /* 0x000fe20000201400 */
[----:B----4-:R-:W-:Y:S02]  /*02d0*/  IMAD R18, R13, R10, RZ ;  /* 0x0000000a0d127224 */ /* 0x010fe400078e02ff */
[----:B------:R-:W2:Y:S04]  /*02e0*/  LDG.E R10, desc[UR4][R6.64+0x20] ;  /* 0x00002004060a7981 */ /* 0x000ea8000c1e1900 */
[----:B------:R-:W2:Y:S01]  /*02f0*/  LDG.E R13, desc[UR4][R4.64+0x200] ;  /* 0x00020004040d7981 */ /* 0x000ea2000c1e1900 */
[----:B-----5:R-:W-:Y:S02]  /*0300*/  IMAD R20, R20, R23, RZ ;  /* 0x0000001714147224 */ /* 0x020fe400078e02ff */
[----:B------:R-:W-:Y:S01]  /*0310*/  FADD R16, R16, R19 ;  /* 0x0000001310107221 */ /* 0x000fe20000000000 */
[----:B------:R-:W4:Y:S02]  /*0320*/  LDG.E R23, desc[UR4][R6.64+0x24] ;  /* 0x0000240406177981 */ /* 0x000f24000c1e1900 */
[----:B------:R-:W-:-:S02]  /*0330*/  I2FP.F32.S32 R19, R20 ;  /* 0x0000001400137245 */ /* 0x000fc40000201400 */
[----:B------:R-:W3:Y:S01]  /*0340*/  LDG.E R20, desc[UR4][R4.64+0x280] ;  /* 0x0002800404147981 */ /* 0x000ee2000c1e1900 */
[----:B------:R-:W-:Y:S01]  /*0350*/  IMAD R14, R14, R17, RZ ;  /* 0x000000110e0e7224 */ /* 0x000fe200078e02ff */
[----:B------:R-:W-:Y:S01]  /*0360*/  I2FP.F32.S32 R17, R18 ;  /* 0x0000001200117245 */ /* 0x000fe20000201400 */
[----:B------:R-:W-:Y:S01]  /*0370*/  FADD R16, R16, R19 ;  /* 0x0000001310107221 */ /* 0x000fe20000000000 */
[----:B------:R-:W5:Y:S02]  /*0380*/  LDG.E R18, desc[UR4][R4.64+0x2c0] ;  /* 0x0002c00404127981 */ /* 0x000f64000c1e1900 */
[----:B------:R-:W-:Y:S02]  /*0390*/  I2FP.F32.S32 R27, R14 ;  /* 0x0000000e001b7245 */ /* 0x000fe40000201400 */
[----:B------:R-:W5:Y:S01]  /*03a0*/  LDG.E R19, desc[UR4][R6.64+0x2c] ;  /* 0x00002c0406137981 */ /* 0x000f62000c1e1900 */
[----:B------:R-:W-:-:S03]  /*03b0*/  FADD R14, R16, R17 ;  /* 0x00000011100e7221 */ /* 0x000fc60000000000 */
[----:B------:R-:W5:Y:S01]  /*03c0*/  LDG.E R17, desc[UR4][R6.64+0x30] ;  /* 0x0000300406117981 */ /* 0x000f62000c1e1900 */
[----:B------:R-:W-:-:S03]  /*03d0*/  IMAD R12, R12, R15, RZ ;  /* 0x0000000f0c0c7224 */ /* 0x000fc600078e02ff */
[----:B------:R-:W5:Y:S01]  /*03e0*/  LDG.E R16, desc[UR4][R4.64+0x300] ;  /* 0x0003000404107981 */ /* 0x000f62000c1e1900 */
[----:B------:R-:W-:-:S03]  /*03f0*/  IMAD R8, R8, R11, RZ ;  /* 0x0000000b08087224 */ /* 0x000fc600078e02ff */
[----:B------:R-:W5:Y:S01]  /*0400*/  LDG.E R15, desc[UR4][R4.64+0x340] ;  /* 0x00034004040f7981 */ /* 0x000f62000c1e1900 */
[----:B------:R-:W-:-:S03]  /*0410*/  FADD R14, R14, R27 ;  /* 0x0000001b0e0e7221 */ /* 0x000fc60000000000 */
[----:B------:R-:W5:Y:S01]  /*0420*/  LDG.E R11, desc[UR4][R4.64+0x380] ;  /* 0x00038004040b7981 */ /* 0x000f62000c1e1900 */
[----:B------:R-:W-:-:S03]  /*0430*/  IMAD R24, R24, R25, RZ ;  /* 0x0000001918187224 */ /* 0x000fc600078e02ff */
[----:B------:R-:W5:Y:S04]  /*0440*/  LDG.E R25, desc[UR4][R6.64+0x3c] ;  /* 0x00003c0406197981 */ /* 0x000f68000c1e1900 */
[----:B------:R0:W5:Y:S01]  /*0450*/  LDG.E R27, desc[UR4][R4.64+0x3c0] ;  /* 0x0003c004041b7981 */ /* 0x000162000c1e1900 */
[----:B------:R-:W-:Y:S02]  /*0460*/  I2FP.F32.S32 R29, R24 ;  /* 0x00000018001d7245 */ /* 0x000fe40000201400 */
[----:B------:R-:W-:-:S03]  /*0470*/  I2FP.F32.S32 R12, R12 ;  /* 0x0000000c000c7245 */ /* 0x000fc60000201400 */
[----:B------:R-:W-:-:S04]  /*0480*/  FADD R14, R14, R29 ;  /* 0x0000001d0e0e7221 */ /* 0x000fc80000000000 */
[----:B------:R-:W-:Y:S01]  /*0490*/  FADD R12, R14, R12 ;  /* 0x0000000c0e0c7221 */ /* 0x000fe20000000000 */
[----:B--2---:R-:W-:Y:S01]  /*04a0*/  IMAD R10, R10, R13, RZ ;  /* 0x0000000d0a0a7224 */ /* 0x004fe200078e02ff */
[----:B------:R-:W-:Y:S01]  /*04b0*/  I2FP.F32.S32 R13, R8 ;  /* 0x00000008000d7245 */ /* 0x000fe20000201400 */
[----:B----4-:R-:W-:-:S03]  /*04c0*/  IMAD R22, R23, R22, RZ ;  /* 0x0000001617167224 */ /* 0x010fc600078e02ff */
[----:B------:R-:W-:Y:S01]  /*04d0*/  I2FP.F32.S32 R23, R10 ;  /* 0x0000000a00177245 */ /* 0x000fe20000201400 */
[----:B------:R-:W-:Y:S01]  /*04e0*/  FADD R12, R12, R13 ;  /* 0x0000000d0c0c7221 */ /* 0x000fe20000000000 */
[----:B---3--:R-:W-:Y:S01]  /*04f0*/  IMAD R20, R21, R20, RZ ;  /* 0x0000001415147224 */ /* 0x008fe200078e02ff */
[----:B0-----:R-:W-:Y:S02]  /*0500*/  I2FP.F32.S32 R5, R22 ;  /* 0x0000001600057245 */ /* 0x001fe40000201400 */
[----:B------:R-:W-:Y:S02]  /*0510*/  FADD R12, R12, R23 ;  /* 0x000000170c0c7221 */ /* 0x000fe40000000000 */
[----:B------:R-:W-:Y:S02]  /*0520*/  I2FP.F32.S32 R20, R20 ;  /* 0x0000001400147245 */ /* 0x000fe40000201400 */
[----:B------:R-:W-:Y:S01]  /*0530*/  FADD R5, R12, R5 ;  /* 0x000000050c057221 */ /* 0x000fe20000000000 */
[----:B-----5:R-:W-:-:S03]  /*0540*/  IMAD R18, R19, R18, RZ ;  /* 0x0000001213127224 */ /* 0x020fc600078e02ff */
[----:B------:R-:W-:Y:S02]  /*0550*/  FADD R5, R5, R20 ;  /* 0x0000001405057221 */ /* 0x000fe40000000000 */
[----:B------:R-:W-:Y:S01]  /*0560*/  I2FP.F32.S32 R18, R18 ;  /* 0x0000001200127245 */ /* 0x000fe20000201400 */
[----:B------:R-:W-:-:S04]  /*0570*/  IMAD R16, R17, R16, RZ ;  /* 0x0000001011107224 */ /* 0x000fc800078e02ff */
[----:B------:R-:W-:Y:S01]  /*0580*/  FADD R5, R5, R18 ;  /* 0x0000001205057221 */ /* 0x000fe20000000000 */
[----:B------:R-:W-:Y:S01]  /*0590*/  IMAD R15, R26, R15, RZ ;  /* 0x0000000f1a0f7224 */ /* 0x000fe200078e02ff */
[----:B------:R-:W-:Y:S01]  /*05a0*/  I2FP.F32.S32 R16, R16 ;  /* 0x0000001000107245 */ /* 0x000fe20000201400 */
[----:B------:R-:W-:-:S03]  /*05b0*/  IMAD R11, R28, R11, RZ ;  /* 0x0000000b1c0b7224 */ /* 0x000fc600078e02ff */
[----:B------:R-:W-:Y:S01]  /*05c0*/  I2FP.F32.S32 R4, R15 ;  /* 0x0000000f00047245 */ /* 0x000fe20000201400 */
[----:B------:R-:W-:Y:S01]  /*05d0*/  FADD R5, R5, R16 ;  /* 0x0000001005057221 */ /* 0x000fe20000000000 */
[----:B------:R-:W-:-:S03]  /*05e0*/  I2FP.F32.S32 R11, R11 ;  /* 0x0000000b000b7245 */ /* 0x000fc60000201400 */
[----:B------:R-:W-:Y:S01]  /*05f0*/  FADD R4, R5, R4 ;  /* 0x0000000405047221 */ /* 0x000fe20000000000 */
[----:B------:R-:W-:-:S03]  /*0600*/  IMAD R25, R25, R27, RZ ;  /* 0x0000001b19197224 */ /* 0x000fc600078e02ff */
[----:B------:R-:W-:Y:S02]  /*0610*/  FADD R4, R4, R11 ;  /* 0x0000000b04047221 */ /* 0x000fe40000000000 */
[----:B------:R-:W-:-:S05]  /*0620*/  I2FP.F32.S32 R25, R25 ;  /* 0x0000001900197245 */ /* 0x000fca0000201400 */
[----:B------:R-:W-:-:S07]  /*0630*/  FADD R4, R4, R25 ;  /* 0x0000001904047221 */ /* 0x000fce0000000000 */
.L_x_1:
[----:B0-----:R-:W-:Y:S05]  /*0640*/  BSYNC.RECONVERGENT B0 ;  /* 0x0000000000007941 */ /* 0x001fea0003800200 */
.L_x_0:
[----:B------:R-:W0:Y:S01]  /*0650*/  F2I.TRUNC.NTZ R5, R4 ;  /* 0x0000000400057305 */ /* 0x000e22000020f100 */
[----:B------:R-:W-:-:S05]  /*0660*/  LEA R9, R9, R0, 0x4 ;  /* 0x0000000009097211 */ /* 0x000fca00078e20ff */
[----:B------:R-:W-:-:S05]  /*0670*/  IMAD.WIDE R2, R9, 0x4, R2 ;  /* 0x0000000409027825 */ /* 0x000fca00078e0202 */
[----:B0-----:R-:W-:Y:S01]  /*0680*/  STG.E desc[UR4][R2.64], R5 ;  /* 0x0000000502007986 */ /* 0x001fe2000c101904 */
[----:B------:R-:W-:Y:S05]  /*0690*/  EXIT ;  /* 0x000000000000794d */ /* 0x000fea0003800000 */
.L_x_2:
[----:B------:R-:W-:-:S00]  /*06a0*/  BRA `(.L_x_2) ;  /* 0xfffffffc00fc7947 */ /* 0x000fc0000383ffff */
[----:B------:R-:W-:-:S00]  /*06b0*/  NOP ;  /* 0x0000000000007918 */ /* 0x000fc00000000000 */
        /* <DEDUP_REMOVED lines=12> */
.L_x_3:


//--------------------- .nv.shared.reserved.0     --------------------------
	.section	.nv.shared.reserved.0,"aw",@nobits
	.weak		__nv_reservedSMEM_offset_0_alias
	.size		__nv_reservedSMEM_offset_0_alias, 0, 64
	.other		__nv_reservedSMEM_offset_0_alias,@"STO_CUDA_RESERVED_SHARED STV_DEFAULT"
__nv_reservedSMEM_offset_0_alias:
	.zero		0
	.zero		64


//--------------------- .nv.constant0._Z26matrixMultiplicationKernelPiS_S_ --------------------------
	.section	.nv.constant0._Z26matrixMultiplicationKernelPiS_S_,"a",@progbits
	.sectionflags	@""
	.align	4
.nv.constant0._Z26matrixMultiplicationKernelPiS_S_:
	.zero		920


//--------------------- SYMBOLS --------------------------

	.type		.nv.reservedSmem.offset0,@object
	.size		.nv.reservedSmem.offset0,0x4
